//
// Generated by NVIDIA NVVM Compiler
//
// Compiler Build ID: CL-36424714
// Cuda compilation tools, release 13.0, V13.0.88
// Based on NVVM 20.0.0
//

.version 9.0
.target sm_100
.address_size 64

	// .globl	_Z13myFirstKernelPi

.visible .entry _Z13myFirstKernelPi(
	.param .u64 .ptr .align 1 _Z13myFirstKernelPi_param_0
)
{
	.reg .b32 	%r<7>;
	.reg .b64 	%rd<5>;

	ld.param.u64 	%rd1, [_Z13myFirstKernelPi_param_0];
	cvta.to.global.u64 	%rd2, %rd1;
	mov.u32 	%r1, %tid.x;
	mov.u32 	%r2, %ctaid.x;
	mov.u32 	%r3, %ntid.x;
	mad.lo.s32 	%r4, %r2, %r3, %r1;
	add.s32 	%r5, %r1, %r2;
	add.s32 	%r6, %r5, 42;
	mul.wide.s32 	%rd3, %r4, 4;
	add.s64 	%rd4, %rd2, %rd3;
	st.global.u32 	[%rd4], %r6;
	ret;

}


// ===== COMPILED SASS (sm_100) =====

	.target	sm_100

	.elftype	@"ET_EXEC"


//--------------------- .note.nv.tkinfo           --------------------------
	.section	.note.nv.tkinfo,"",@"SHT_NOTE"
	.sectionflags	@"SHF_NOTE_NV_TKINFO"
	.tkinfo
        /*0018*/ 	.word	0x00000002
        /*0030*/ 	.string	""
        /*0030*/ 	.string	"ptxas"
        /*0030*/ 	.string	"Cuda compilation tools, release 13.0, V13.0.88"
        /*0030*/ 	.string	"Build cuda_13.0.r13.0/compiler.36424714_0"
        /*0030*/ 	.string	"-arch sm_100 -m 64 "



//--------------------- .note.nv.cuinfo           --------------------------
	.section	.note.nv.cuinfo,"",@"SHT_NOTE"
	.sectionflags	@"SHF_NOTE_NV_CUINFO"
        /*0018*/ 	.short	0x0002
        /*001a*/ 	.short	0x0064
        /*001c*/ 	.short	0x0082
	.zero		2


//--------------------- .nv.info                  --------------------------
	.section	.nv.info,"",@"SHT_CUDA_INFO"
	.align	4


	//----- nvinfo : EIATTR_REGCOUNT
	.align		4
        /*0000*/ 	.byte	0x04, 0x2f
        /*0002*/ 	.short	(.L_1 - .L_0)
	.align		4
.L_0:
        /*0004*/ 	.word	index@(_Z13myFirstKernelPi)
        /*0008*/ 	.word	0x0000000a


	//----- nvinfo : EIATTR_FRAME_SIZE
	.align		4
.L_1:
        /*000c*/ 	.byte	0x04, 0x11
        /*000e*/ 	.short	(.L_3 - .L_2)
	.align		4
.L_2:
        /*0010*/ 	.word	index@(_Z13myFirstKernelPi)
        /*0014*/ 	.word	0x00000000


	//----- nvinfo : EIATTR_MIN_STACK_SIZE
	.align		4
.L_3:
        /*0018*/ 	.byte	0x04, 0x12
        /*001a*/ 	.short	(.L_5 - .L_4)
	.align		4
.L_4:
        /*001c*/ 	.word	index@(_Z13myFirstKernelPi)
        /*0020*/ 	.word	0x00000000
.L_5:


//--------------------- .nv.compat                --------------------------
	.section	.nv.compat,"",@"SHT_CUDA_COMPAT_INFO"
	.align	4
        /*0000*/ 	.byte	0x02, 0x09, 0x00, 0x00, 0x02, 0x02, 0x01, 0x00, 0x02, 0x05, 0x05, 0x00, 0x03, 0x07, 0x01, 0x01
        /*0010*/ 	.byte	0x02, 0x03, 0x00, 0x00, 0x02, 0x06, 0x01, 0x00, 0x04, 0x0b, 0x08, 0x00, 0x09, 0x00, 0x00, 0x00
        /*0020*/ 	.byte	0x00, 0x00, 0x00, 0x00


//--------------------- .nv.info._Z13myFirstKernelPi --------------------------
	.section	.nv.info._Z13myFirstKernelPi,"",@"SHT_CUDA_INFO"
	.sectionflags	@""
	.align	4


	//----- nvinfo : EIATTR_CUDA_API_VERSION
	.align		4
        /*0000*/ 	.byte	0x04, 0x37
        /*0002*/ 	.short	(.L_7 - .L_6)
.L_6:
        /*0004*/ 	.word	0x00000082


	//----- nvinfo : EIATTR_KPARAM_INFO
	.align		4
.L_7:
        /*0008*/ 	.byte	0x04, 0x17
        /*000a*/ 	.short	(.L_9 - .L_8)
.L_8:
        /*000c*/ 	.word	0x00000000
        /*0010*/ 	.short	0x0000
        /*0012*/ 	.short	0x0000
        /*0014*/ 	.byte	0x00, 0xf5, 0x21, 0x00


	//----- nvinfo : EIATTR_SPARSE_MMA_MASK
	.align		4
.L_9:
        /*0018*/ 	.byte	0x03, 0x50
        /*001a*/ 	.short	0x0000


	//----- nvinfo : EIATTR_MAXREG_COUNT
	.align		4
        /*001c*/ 	.byte	0x03, 0x1b
        /*001e*/ 	.short	0x00ff


	//----- nvinfo : EIATTR_MERCURY_ISA_VERSION
	.align		4
        /*0020*/ 	.byte	0x03, 0x5f
        /*0022*/ 	.short	0x0101


	//----- nvinfo : EIATTR_VRC_CTA_INIT_COUNT
	.align		4
        /*0024*/ 	.byte	0x02, 0x4a
	.zero		1
	.zero		1


	//----- nvinfo : EIATTR_EXIT_INSTR_OFFSETS
	.align		4
        /*0028*/ 	.byte	0x04, 0x1c
        /*002a*/ 	.short	(.L_11 - .L_10)


	//   ....[0]....
.L_10:
        /*002c*/ 	.word	0x000000a0


	//----- nvinfo : EIATTR_CBANK_PARAM_SIZE
	.align		4
.L_11:
        /*0030*/ 	.byte	0x03, 0x19
        /*0032*/ 	.short	0x0008


	//----- nvinfo : EIATTR_PARAM_CBANK
	.align		4
        /*0034*/ 	.byte	0x04, 0x0a
        /*0036*/ 	.short	(.L_13 - .L_12)
	.align		4
.L_12:
        /*0038*/ 	.word	index@(.nv.constant0._Z13myFirstKernelPi)
        /*003c*/ 	.short	0x0380
        /*003e*/ 	.short	0x0008


	//----- nvinfo : EIATTR_SW_WAR
	.align		4
.L_13:
        /*0040*/ 	.byte	0x04, 0x36
        /*0042*/ 	.short	(.L_15 - .L_14)
.L_14:
        /*0044*/ 	.word	0x00000008
.L_15:


//--------------------- .nv.callgraph             --------------------------
	.section	.nv.callgraph,"",@"SHT_CUDA_CALLGRAPH"
	.align	4
	.sectionentsize	8
	.align		4
        /*0000*/ 	.word	0x00000000
	.align		4
        /*0004*/ 	.word	0xffffffff
	.align		4
        /*0008*/ 	.word	0x00000000
	.align		4
        /*000c*/ 	.word	0xfffffffe
	.align		4
        /*0010*/ 	.word	0x00000000
	.align		4
        /*0014*/ 	.word	0xfffffffd
	.align		4
        /*0018*/ 	.word	0x00000000
	.align		4
        /*001c*/ 	.word	0xfffffffc


//--------------------- .text._Z13myFirstKernelPi --------------------------
	.section	.text._Z13myFirstKernelPi,"ax",@progbits
	.align	128
        .global         _Z13myFirstKernelPi
        .type           _Z13myFirstKernelPi,@function
        .size           _Z13myFirstKernelPi,(.L_x_1 - _Z13myFirstKernelPi)
        .other          _Z13myFirstKernelPi,@"STO_CUDA_ENTRY STV_DEFAULT"
_Z13myFirstKernelPi:
.text._Z13myFirstKernelPi:
[----:B------:R-:W-:Y:S01]  /*0000*/  LDC R1, c[0x0][0x37c] ;  /* 0x0000df00ff017b82 */ /* 0x000fe20000000800 */
[----:B------:R-:W0:Y:S07]  /*0010*/  S2R R7, SR_TID.X ;  /* 0x0000000000077919 */ /* 0x000e2e0000002100 */
[----:B------:R-:W1:Y:S01]  /*0020*/  LDC.64 R2, c[0x0][0x380] ;  /* 0x0000e000ff027b82 */ /* 0x000e620000000a00 */
[----:B------:R-:W0:Y:S01]  /*0030*/  LDCU UR6, c[0x0][0x360] ;  /* 0x00006c00ff0677ac */ /* 0x000e220008000800 */
[----:B------:R-:W0:Y:S01]  /*0040*/  S2R R0, SR_CTAID.X ;  /* 0x0000000000007919 */ /* 0x000e220000002500 */
[----:B------:R-:W2:Y:S01]  /*0050*/  LDCU.64 UR4, c[0x0][0x358] ;  /* 0x00006b00ff0477ac */ /* 0x000ea20008000a00 */
[----:B0-----:R-:W-:Y:S01]  /*0060*/  IMAD R5, R0, UR6, R7 ;  /* 0x0000000600057c24 */ /* 0x001fe2000f8e0207 */
[----:B------:R-:W-:-:S03]  /*0070*/  IADD3 R7, PT, PT, R7, 0x2a, R0 ;  /* 0x0000002a07077810 */ /* 0x000fc60007ffe000 */
[----:B-1----:R-:W-:-:S05]  /*0080*/  IMAD.WIDE R2, R5, 0x4, R2 ;  /* 0x0000000405027825 */ /* 0x002fca00078e0202 */
[----:B--2---:R-:W-:Y:S01]  /*0090*/  STG.E desc[UR4][R2.64], R7 ;  /* 0x0000000702007986 */ /* 0x004fe2000c101904 */
[----:B------:R-:W-:Y:S05]  /*00a0*/  EXIT ;  /* 0x000000000000794d */ /* 0x000fea0003800000 */
.L_x_0:
[----:B------:R-:W-:-:S00]  /*00b0*/  BRA `(.L_x_0) ;  /* 0xfffffffc00fc7947 */ /* 0x000fc0000383ffff */
[----:B------:R-:W-:-:S00]  /*00c0*/  NOP ;  /* 0x0000000000007918 */ /* 0x000fc00000000000 */
        /* <DEDUP_REMOVED lines=11> */
.L_x_1:


//--------------------- .nv.shared.reserved.0     --------------------------
	.section	.nv.shared.reserved.0,"aw",@nobits
	.weak		__nv_reservedSMEM_offset_0_alias
	.size		__nv_reservedSMEM_offset_0_alias, 0, 64
	.other		__nv_reservedSMEM_offset_0_alias,@"STO_CUDA_RESERVED_SHARED STV_DEFAULT"
__nv_reservedSMEM_offset_0_alias:
	.zero		0
	.zero		64


//--------------------- .nv.constant0._Z13myFirstKernelPi --------------------------
	.section	.nv.constant0._Z13myFirstKernelPi,"a",@progbits
	.sectionflags	@""
	.align	4
.nv.constant0._Z13myFirstKernelPi:
	.zero		904


//--------------------- SYMBOLS --------------------------

	.type		.nv.reservedSmem.offset0,@object
	.size		.nv.reservedSmem.offset0,0x4
